//
// Generated by NVIDIA NVVM Compiler
//
// Compiler Build ID: CL-36424714
// Cuda compilation tools, release 13.0, V13.0.88
// Based on NVVM 20.0.0
//

.version 9.0
.target sm_100
.address_size 64

	// .globl	_Z3addPiS_S_

.visible .entry _Z3addPiS_S_(
	.param .u64 .ptr .align 1 _Z3addPiS_S__param_0,
	.param .u64 .ptr .align 1 _Z3addPiS_S__param_1,
	.param .u64 .ptr .align 1 _Z3addPiS_S__param_2
)
{
	.reg .pred 	%p<2>;
	.reg .b32 	%r<3>;
	.reg .b64 	%rd<5>;

	ld.param.u64 	%rd1, [_Z3addPiS_S__param_2];
	mov.u32 	%r1, %ctaid.x;
	setp.gt.u32 	%p1, %r1, 9;
	@%p1 bra 	$L__BB0_2;
	cvta.to.global.u64 	%rd2, %rd1;
	mov.u32 	%r2, %nctaid.x;
	mul.wide.u32 	%rd3, %r1, 4;
	add.s64 	%rd4, %rd2, %rd3;
	st.global.u32 	[%rd4], %r2;
$L__BB0_2:
	ret;

}


// ===== COMPILED SASS (sm_100) =====

	.target	sm_100

	.elftype	@"ET_EXEC"


//--------------------- .note.nv.tkinfo           --------------------------
	.section	.note.nv.tkinfo,"",@"SHT_NOTE"
	.sectionflags	@"SHF_NOTE_NV_TKINFO"
	.tkinfo
        /*0018*/ 	.word	0x00000002
        /*0030*/ 	.string	""
        /*0030*/ 	.string	"ptxas"
        /*0030*/ 	.string	"Cuda compilation tools, release 13.0, V13.0.88"
        /*0030*/ 	.string	"Build cuda_13.0.r13.0/compiler.36424714_0"
        /*0030*/ 	.string	"-arch sm_100 -m 64 "



//--------------------- .note.nv.cuinfo           --------------------------
	.section	.note.nv.cuinfo,"",@"SHT_NOTE"
	.sectionflags	@"SHF_NOTE_NV_CUINFO"
        /*0018*/ 	.short	0x0002
        /*001a*/ 	.short	0x0064
        /*001c*/ 	.short	0x0082
	.zero		2


//--------------------- .nv.info                  --------------------------
	.section	.nv.info,"",@"SHT_CUDA_INFO"
	.align	4


	//----- nvinfo : EIATTR_REGCOUNT
	.align		4
        /*0000*/ 	.byte	0x04, 0x2f
        /*0002*/ 	.short	(.L_1 - .L_0)
	.align		4
.L_0:
        /*0004*/ 	.word	index@(_Z3addPiS_S_)
        /*0008*/ 	.word	0x0000000a


	//----- nvinfo : EIATTR_FRAME_SIZE
	.align		4
.L_1:
        /*000c*/ 	.byte	0x04, 0x11
        /*000e*/ 	.short	(.L_3 - .L_2)
	.align		4
.L_2:
        /*0010*/ 	.word	index@(_Z3addPiS_S_)
        /*0014*/ 	.word	0x00000000


	//----- nvinfo : EIATTR_MIN_STACK_SIZE
	.align		4
.L_3:
        /*0018*/ 	.byte	0x04, 0x12
        /*001a*/ 	.short	(.L_5 - .L_4)
	.align		4
.L_4:
        /*001c*/ 	.word	index@(_Z3addPiS_S_)
        /*0020*/ 	.word	0x00000000
.L_5:


//--------------------- .nv.compat                --------------------------
	.section	.nv.compat,"",@"SHT_CUDA_COMPAT_INFO"
	.align	4
        /*0000*/ 	.byte	0x02, 0x09, 0x00, 0x00, 0x02, 0x02, 0x01, 0x00, 0x02, 0x05, 0x05, 0x00, 0x03, 0x07, 0x01, 0x01
        /*0010*/ 	.byte	0x02, 0x03, 0x00, 0x00, 0x02, 0x06, 0x01, 0x00, 0x04, 0x0b, 0x08, 0x00, 0x09, 0x00, 0x00, 0x00
        /*0020*/ 	.byte	0x00, 0x00, 0x00, 0x00


//--------------------- .nv.info._Z3addPiS_S_     --------------------------
	.section	.nv.info._Z3addPiS_S_,"",@"SHT_CUDA_INFO"
	.sectionflags	@""
	.align	4


	//----- nvinfo : EIATTR_CUDA_API_VERSION
	.align		4
        /*0000*/ 	.byte	0x04, 0x37
        /*0002*/ 	.short	(.L_7 - .L_6)
.L_6:
        /*0004*/ 	.word	0x00000082


	//----- nvinfo : EIATTR_KPARAM_INFO
	.align		4
.L_7:
        /*0008*/ 	.byte	0x04, 0x17
        /*000a*/ 	.short	(.L_9 - .L_8)
.L_8:
        /*000c*/ 	.word	0x00000000
        /*0010*/ 	.short	0x0002
        /*0012*/ 	.short	0x0010
        /*0014*/ 	.byte	0x00, 0xf5, 0x21, 0x00


	//----- nvinfo : EIATTR_KPARAM_INFO
	.align		4
.L_9:
        /*0018*/ 	.byte	0x04, 0x17
        /*001a*/ 	.short	(.L_11 - .L_10)
.L_10:
        /*001c*/ 	.word	0x00000000
        /*0020*/ 	.short	0x0001
        /*0022*/ 	.short	0x0008
        /*0024*/ 	.byte	0x00, 0xf5, 0x21, 0x00


	//----- nvinfo : EIATTR_KPARAM_INFO
	.align		4
.L_11:
        /*0028*/ 	.byte	0x04, 0x17
        /*002a*/ 	.short	(.L_13 - .L_12)
.L_12:
        /*002c*/ 	.word	0x00000000
        /*0030*/ 	.short	0x0000
        /*0032*/ 	.short	0x0000
        /*0034*/ 	.byte	0x00, 0xf5, 0x21, 0x00


	//----- nvinfo : EIATTR_SPARSE_MMA_MASK
	.align		4
.L_13:
        /*0038*/ 	.byte	0x03, 0x50
        /*003a*/ 	.short	0x0000


	//----- nvinfo : EIATTR_MAXREG_COUNT
	.align		4
        /*003c*/ 	.byte	0x03, 0x1b
        /*003e*/ 	.short	0x00ff


	//----- nvinfo : EIATTR_MERCURY_ISA_VERSION
	.align		4
        /*0040*/ 	.byte	0x03, 0x5f
        /*0042*/ 	.short	0x0101


	//----- nvinfo : EIATTR_VRC_CTA_INIT_COUNT
	.align		4
        /*0044*/ 	.byte	0x02, 0x4a
	.zero		1
	.zero		1


	//----- nvinfo : EIATTR_EXIT_INSTR_OFFSETS
	.align		4
        /*0048*/ 	.byte	0x04, 0x1c
        /*004a*/ 	.short	(.L_15 - .L_14)


	//   ....[0]....
.L_14:
        /*004c*/ 	.word	0x00000030


	//   ....[1]....
        /*0050*/ 	.word	0x00000090


	//----- nvinfo : EIATTR_CBANK_PARAM_SIZE
	.align		4
.L_15:
        /*0054*/ 	.byte	0x03, 0x19
        /*0056*/ 	.short	0x0018


	//----- nvinfo : EIATTR_PARAM_CBANK
	.align		4
        /*0058*/ 	.byte	0x04, 0x0a
        /*005a*/ 	.short	(.L_17 - .L_16)
	.align		4
.L_16:
        /*005c*/ 	.word	index@(.nv.constant0._Z3addPiS_S_)
        /*0060*/ 	.short	0x0380
        /*0062*/ 	.short	0x0018


	//----- nvinfo : EIATTR_SW_WAR
	.align		4
.L_17:
        /*0064*/ 	.byte	0x04, 0x36
        /*0066*/ 	.short	(.L_19 - .L_18)
.L_18:
        /*0068*/ 	.word	0x00000008
.L_19:


//--------------------- .nv.callgraph             --------------------------
	.section	.nv.callgraph,"",@"SHT_CUDA_CALLGRAPH"
	.align	4
	.sectionentsize	8
	.align		4
        /*0000*/ 	.word	0x00000000
	.align		4
        /*0004*/ 	.word	0xffffffff
	.align		4
        /*0008*/ 	.word	0x00000000
	.align		4
        /*000c*/ 	.word	0xfffffffe
	.align		4
        /*0010*/ 	.word	0x00000000
	.align		4
        /*0014*/ 	.word	0xfffffffd
	.align		4
        /*0018*/ 	.word	0x00000000
	.align		4
        /*001c*/ 	.word	0xfffffffc


//--------------------- .text._Z3addPiS_S_        --------------------------
	.section	.text._Z3addPiS_S_,"ax",@progbits
	.align	128
        .global         _Z3addPiS_S_
        .type           _Z3addPiS_S_,@function
        .size           _Z3addPiS_S_,(.L_x_1 - _Z3addPiS_S_)
        .other          _Z3addPiS_S_,@"STO_CUDA_ENTRY STV_DEFAULT"
_Z3addPiS_S_:
.text._Z3addPiS_S_:
[----:B------:R-:W-:Y:S01]  /*0000*/  LDC R1, c[0x0][0x37c] ;  /* 0x0000df00ff017b82 */ /* 0x000fe20000000800 */
[----:B------:R-:W0:Y:S02]  /*0010*/  S2R R5, SR_CTAID.X ;  /* 0x0000000000057919 */ /* 0x000e240000002500 */
[----:B0-----:R-:W-:-:S13]  /*0020*/  ISETP.GT.U32.AND P0, PT, R5, 0x9, PT ;  /* 0x000000090500780c */ /* 0x001fda0003f04070 */
[----:B------:R-:W-:Y:S05]  /*0030*/  @P0 EXIT ;  /* 0x000000000000094d */ /* 0x000fea0003800000 */
[----:B------:R-:W0:Y:S01]  /*0040*/  LDC.64 R2, c[0x0][0x390] ;  /* 0x0000e400ff027b82 */ /* 0x000e220000000a00 */
[----:B------:R-:W1:Y:S07]  /*0050*/  LDCU.64 UR4, c[0x0][0x358] ;  /* 0x00006b00ff0477ac */ /* 0x000e6e0008000a00 */
[----:B------:R-:W1:Y:S01]  /*0060*/  LDC R7, c[0x0][0x370] ;  /* 0x0000dc00ff077b82 */ /* 0x000e620000000800 */
[----:B0-----:R-:W-:-:S05]  /*0070*/  IMAD.WIDE.U32 R2, R5, 0x4, R2 ;  /* 0x0000000405027825 */ /* 0x001fca00078e0002 */
[----:B-1----:R-:W-:Y:S01]  /*0080*/  STG.E desc[UR4][R2.64], R7 ;  /* 0x0000000702007986 */ /* 0x002fe2000c101904 */
[----:B------:R-:W-:Y:S05]  /*0090*/  EXIT ;  /* 0x000000000000794d */ /* 0x000fea0003800000 */
.L_x_0:
[----:B------:R-:W-:-:S00]  /*00a0*/  BRA `(.L_x_0) ;  /* 0xfffffffc00fc7947 */ /* 0x000fc0000383ffff */
[----:B------:R-:W-:-:S00]  /*00b0*/  NOP ;  /* 0x0000000000007918 */ /* 0x000fc00000000000 */
        /* <DEDUP_REMOVED lines=12> */
.L_x_1:


//--------------------- .nv.shared.reserved.0     --------------------------
	.section	.nv.shared.reserved.0,"aw",@nobits
	.weak		__nv_reservedSMEM_offset_0_alias
	.size		__nv_reservedSMEM_offset_0_alias, 0, 64
	.other		__nv_reservedSMEM_offset_0_alias,@"STO_CUDA_RESERVED_SHARED STV_DEFAULT"
__nv_reservedSMEM_offset_0_alias:
	.zero		0
	.zero		64


//--------------------- .nv.constant0._Z3addPiS_S_ --------------------------
	.section	.nv.constant0._Z3addPiS_S_,"a",@progbits
	.sectionflags	@""
	.align	4
.nv.constant0._Z3addPiS_S_:
	.zero		920


//--------------------- SYMBOLS --------------------------

	.type		.nv.reservedSmem.offset0,@object
	.size		.nv.reservedSmem.offset0,0x4
